//
// Generated by NVIDIA NVVM Compiler
//
// Compiler Build ID: CL-36424714
// Cuda compilation tools, release 13.0, V13.0.88
// Based on NVVM 20.0.0
//

.version 9.0
.target sm_100
.address_size 64

	// .globl	_Z4CopyPfS_i
.global .align 1 .b8 _ZN34_INTERNAL_d68635f6_4_k_cu_a14bca9d4cuda3std3__45__cpo5beginE[1];
.global .align 1 .b8 _ZN34_INTERNAL_d68635f6_4_k_cu_a14bca9d4cuda3std3__45__cpo3endE[1];
.global .align 1 .b8 _ZN34_INTERNAL_d68635f6_4_k_cu_a14bca9d4cuda3std3__45__cpo6cbeginE[1];
.global .align 1 .b8 _ZN34_INTERNAL_d68635f6_4_k_cu_a14bca9d4cuda3std3__45__cpo4cendE[1];
.global .align 1 .b8 _ZN34_INTERNAL_d68635f6_4_k_cu_a14bca9d4cuda3std3__45__cpo6rbeginE[1];
.global .align 1 .b8 _ZN34_INTERNAL_d68635f6_4_k_cu_a14bca9d4cuda3std3__45__cpo4rendE[1];
.global .align 1 .b8 _ZN34_INTERNAL_d68635f6_4_k_cu_a14bca9d4cuda3std3__45__cpo7crbeginE[1];
.global .align 1 .b8 _ZN34_INTERNAL_d68635f6_4_k_cu_a14bca9d4cuda3std3__45__cpo5crendE[1];
.global .align 1 .b8 _ZN34_INTERNAL_d68635f6_4_k_cu_a14bca9d4cuda3std3__436_GLOBAL__N__d68635f6_4_k_cu_a14bca9d6ignoreE[1];
.global .align 1 .b8 _ZN34_INTERNAL_d68635f6_4_k_cu_a14bca9d4cuda3std3__419piecewise_constructE[1];
.global .align 1 .b8 _ZN34_INTERNAL_d68635f6_4_k_cu_a14bca9d4cuda3std3__48in_placeE[1];
.global .align 1 .b8 _ZN34_INTERNAL_d68635f6_4_k_cu_a14bca9d4cuda3std3__420unreachable_sentinelE[1];
.global .align 1 .b8 _ZN34_INTERNAL_d68635f6_4_k_cu_a14bca9d4cuda3std3__47nulloptE[1];
.global .align 1 .b8 _ZN34_INTERNAL_d68635f6_4_k_cu_a14bca9d4cuda3std3__48unexpectE[1];
.global .align 1 .b8 _ZN34_INTERNAL_d68635f6_4_k_cu_a14bca9d4cuda3std6ranges3__45__cpo4swapE[1];
.global .align 1 .b8 _ZN34_INTERNAL_d68635f6_4_k_cu_a14bca9d4cuda3std6ranges3__45__cpo9iter_moveE[1];
.global .align 1 .b8 _ZN34_INTERNAL_d68635f6_4_k_cu_a14bca9d4cuda3std6ranges3__45__cpo5beginE[1];
.global .align 1 .b8 _ZN34_INTERNAL_d68635f6_4_k_cu_a14bca9d4cuda3std6ranges3__45__cpo3endE[1];
.global .align 1 .b8 _ZN34_INTERNAL_d68635f6_4_k_cu_a14bca9d4cuda3std6ranges3__45__cpo6cbeginE[1];
.global .align 1 .b8 _ZN34_INTERNAL_d68635f6_4_k_cu_a14bca9d4cuda3std6ranges3__45__cpo4cendE[1];
.global .align 1 .b8 _ZN34_INTERNAL_d68635f6_4_k_cu_a14bca9d4cuda3std6ranges3__45__cpo7advanceE[1];
.global .align 1 .b8 _ZN34_INTERNAL_d68635f6_4_k_cu_a14bca9d4cuda3std6ranges3__45__cpo9iter_swapE[1];
.global .align 1 .b8 _ZN34_INTERNAL_d68635f6_4_k_cu_a14bca9d4cuda3std6ranges3__45__cpo4nextE[1];
.global .align 1 .b8 _ZN34_INTERNAL_d68635f6_4_k_cu_a14bca9d4cuda3std6ranges3__45__cpo4prevE[1];
.global .align 1 .b8 _ZN34_INTERNAL_d68635f6_4_k_cu_a14bca9d4cuda3std6ranges3__45__cpo4dataE[1];
.global .align 1 .b8 _ZN34_INTERNAL_d68635f6_4_k_cu_a14bca9d4cuda3std6ranges3__45__cpo5cdataE[1];
.global .align 1 .b8 _ZN34_INTERNAL_d68635f6_4_k_cu_a14bca9d4cuda3std6ranges3__45__cpo4sizeE[1];
.global .align 1 .b8 _ZN34_INTERNAL_d68635f6_4_k_cu_a14bca9d4cuda3std6ranges3__45__cpo5ssizeE[1];
.global .align 1 .b8 _ZN34_INTERNAL_d68635f6_4_k_cu_a14bca9d4cuda3std6ranges3__45__cpo8distanceE[1];
.global .align 1 .b8 _ZN34_INTERNAL_d68635f6_4_k_cu_a14bca9d6thrust24THRUST_300001_SM_1000_NS8cuda_cub3parE[1];
.global .align 1 .b8 _ZN34_INTERNAL_d68635f6_4_k_cu_a14bca9d6thrust24THRUST_300001_SM_1000_NS8cuda_cub10par_nosyncE[1];
.global .align 1 .b8 _ZN34_INTERNAL_d68635f6_4_k_cu_a14bca9d6thrust24THRUST_300001_SM_1000_NS6system6detail10sequential3seqE[1];
.global .align 1 .b8 _ZN34_INTERNAL_d68635f6_4_k_cu_a14bca9d6thrust24THRUST_300001_SM_1000_NS6system3cpp3parE[1];
.global .align 1 .b8 _ZN34_INTERNAL_d68635f6_4_k_cu_a14bca9d6thrust24THRUST_300001_SM_1000_NS12placeholders2_1E[1];
.global .align 1 .b8 _ZN34_INTERNAL_d68635f6_4_k_cu_a14bca9d6thrust24THRUST_300001_SM_1000_NS12placeholders2_2E[1];
.global .align 1 .b8 _ZN34_INTERNAL_d68635f6_4_k_cu_a14bca9d6thrust24THRUST_300001_SM_1000_NS12placeholders2_3E[1];
.global .align 1 .b8 _ZN34_INTERNAL_d68635f6_4_k_cu_a14bca9d6thrust24THRUST_300001_SM_1000_NS12placeholders2_4E[1];
.global .align 1 .b8 _ZN34_INTERNAL_d68635f6_4_k_cu_a14bca9d6thrust24THRUST_300001_SM_1000_NS12placeholders2_5E[1];
.global .align 1 .b8 _ZN34_INTERNAL_d68635f6_4_k_cu_a14bca9d6thrust24THRUST_300001_SM_1000_NS12placeholders2_6E[1];
.global .align 1 .b8 _ZN34_INTERNAL_d68635f6_4_k_cu_a14bca9d6thrust24THRUST_300001_SM_1000_NS12placeholders2_7E[1];
.global .align 1 .b8 _ZN34_INTERNAL_d68635f6_4_k_cu_a14bca9d6thrust24THRUST_300001_SM_1000_NS12placeholders2_8E[1];
.global .align 1 .b8 _ZN34_INTERNAL_d68635f6_4_k_cu_a14bca9d6thrust24THRUST_300001_SM_1000_NS12placeholders2_9E[1];
.global .align 1 .b8 _ZN34_INTERNAL_d68635f6_4_k_cu_a14bca9d6thrust24THRUST_300001_SM_1000_NS12placeholders3_10E[1];
.global .align 1 .b8 _ZN34_INTERNAL_d68635f6_4_k_cu_a14bca9d6thrust24THRUST_300001_SM_1000_NS3seqE[1];
.global .align 1 .b8 _ZN34_INTERNAL_d68635f6_4_k_cu_a14bca9d6thrust24THRUST_300001_SM_1000_NS6deviceE[1];

.visible .entry _Z4CopyPfS_i(
	.param .u64 .ptr .align 1 _Z4CopyPfS_i_param_0,
	.param .u64 .ptr .align 1 _Z4CopyPfS_i_param_1,
	.param .u32 _Z4CopyPfS_i_param_2
)
{
	.reg .pred 	%p<2>;
	.reg .b32 	%r<6>;
	.reg .b32 	%f<2>;
	.reg .b64 	%rd<8>;

	ld.param.u64 	%rd1, [_Z4CopyPfS_i_param_0];
	ld.param.u64 	%rd2, [_Z4CopyPfS_i_param_1];
	ld.param.u32 	%r2, [_Z4CopyPfS_i_param_2];
	mov.u32 	%r3, %ctaid.x;
	mov.u32 	%r4, %ntid.x;
	mov.u32 	%r5, %tid.x;
	mad.lo.s32 	%r1, %r3, %r4, %r5;
	setp.ge.s32 	%p1, %r1, %r2;
	@%p1 bra 	$L__BB0_2;
	cvta.to.global.u64 	%rd3, %rd1;
	cvta.to.global.u64 	%rd4, %rd2;
	mul.wide.s32 	%rd5, %r1, 4;
	add.s64 	%rd6, %rd3, %rd5;
	ld.global.f32 	%f1, [%rd6];
	add.s64 	%rd7, %rd4, %rd5;
	st.global.f32 	[%rd7], %f1;
$L__BB0_2:
	ret;

}
	// .globl	_ZN3cub18CUB_300001_SM_10006detail11EmptyKernelIvEEvv
.visible .entry _ZN3cub18CUB_300001_SM_10006detail11EmptyKernelIvEEvv()
{


	ret;

}


// ===== COMPILED SASS (sm_100) =====

	.target	sm_100

	.elftype	@"ET_EXEC"


//--------------------- .note.nv.tkinfo           --------------------------
	.section	.note.nv.tkinfo,"",@"SHT_NOTE"
	.sectionflags	@"SHF_NOTE_NV_TKINFO"
	.tkinfo
        /*0018*/ 	.word	0x00000002
        /*0030*/ 	.string	""
        /*0030*/ 	.string	"ptxas"
        /*0030*/ 	.string	"Cuda compilation tools, release 13.0, V13.0.88"
        /*0030*/ 	.string	"Build cuda_13.0.r13.0/compiler.36424714_0"
        /*0030*/ 	.string	"-arch sm_100 -m 64 "



//--------------------- .note.nv.cuinfo           --------------------------
	.section	.note.nv.cuinfo,"",@"SHT_NOTE"
	.sectionflags	@"SHF_NOTE_NV_CUINFO"
        /*0018*/ 	.short	0x0002
        /*001a*/ 	.short	0x0064
        /*001c*/ 	.short	0x0082
	.zero		2


//--------------------- .nv.info                  --------------------------
	.section	.nv.info,"",@"SHT_CUDA_INFO"
	.align	4


	//----- nvinfo : EIATTR_REGCOUNT
	.align		4
        /*0000*/ 	.byte	0x04, 0x2f
        /*0002*/ 	.short	(.L_46 - .L_45)
	.align		4
.L_45:
        /*0004*/ 	.word	index@(_Z4CopyPfS_i)
        /*0008*/ 	.word	0x0000000a


	//----- nvinfo : EIATTR_FRAME_SIZE
	.align		4
.L_46:
        /*000c*/ 	.byte	0x04, 0x11
        /*000e*/ 	.short	(.L_48 - .L_47)
	.align		4
.L_47:
        /*0010*/ 	.word	index@(_Z4CopyPfS_i)
        /*0014*/ 	.word	0x00000000


	//----- nvinfo : EIATTR_REGCOUNT
	.align		4
.L_48:
        /*0018*/ 	.byte	0x04, 0x2f
        /*001a*/ 	.short	(.L_50 - .L_49)
	.align		4
.L_49:
        /*001c*/ 	.word	index@(_ZN3cub18CUB_300001_SM_10006detail11EmptyKernelIvEEvv)
        /*0020*/ 	.word	0x00000004


	//----- nvinfo : EIATTR_FRAME_SIZE
	.align		4
.L_50:
        /*0024*/ 	.byte	0x04, 0x11
        /*0026*/ 	.short	(.L_52 - .L_51)
	.align		4
.L_51:
        /*0028*/ 	.word	index@(_ZN3cub18CUB_300001_SM_10006detail11EmptyKernelIvEEvv)
        /*002c*/ 	.word	0x00000000


	//----- nvinfo : EIATTR_MIN_STACK_SIZE
	.align		4
.L_52:
        /*0030*/ 	.byte	0x04, 0x12
        /*0032*/ 	.short	(.L_54 - .L_53)
	.align		4
.L_53:
        /*0034*/ 	.word	index@(_ZN3cub18CUB_300001_SM_10006detail11EmptyKernelIvEEvv)
        /*0038*/ 	.word	0x00000000


	//----- nvinfo : EIATTR_MIN_STACK_SIZE
	.align		4
.L_54:
        /*003c*/ 	.byte	0x04, 0x12
        /*003e*/ 	.short	(.L_56 - .L_55)
	.align		4
.L_55:
        /*0040*/ 	.word	index@(_Z4CopyPfS_i)
        /*0044*/ 	.word	0x00000000
.L_56:


//--------------------- .nv.compat                --------------------------
	.section	.nv.compat,"",@"SHT_CUDA_COMPAT_INFO"
	.align	4
        /*0000*/ 	.byte	0x02, 0x09, 0x00, 0x00, 0x02, 0x02, 0x01, 0x00, 0x02, 0x05, 0x05, 0x00, 0x03, 0x07, 0x01, 0x01
        /*0010*/ 	.byte	0x02, 0x03, 0x00, 0x00, 0x02, 0x06, 0x01, 0x00, 0x04, 0x0b, 0x08, 0x00, 0x09, 0x00, 0x00, 0x00
        /*0020*/ 	.byte	0x00, 0x00, 0x00, 0x00


//--------------------- .nv.info._ZN3cub18CUB_300001_SM_10006detail11EmptyKernelIvEEvv --------------------------
	.section	.nv.info._ZN3cub18CUB_300001_SM_10006detail11EmptyKernelIvEEvv,"",@"SHT_CUDA_INFO"
	.sectionflags	@""
	.align	4


	//----- nvinfo : EIATTR_CUDA_API_VERSION
	.align		4
        /*0000*/ 	.byte	0x04, 0x37
        /*0002*/ 	.short	(.L_58 - .L_57)
.L_57:
        /*0004*/ 	.word	0x00000082


	//----- nvinfo : EIATTR_SPARSE_MMA_MASK
	.align		4
.L_58:
        /*0008*/ 	.byte	0x03, 0x50
        /*000a*/ 	.short	0x0000


	//----- nvinfo : EIATTR_MAXREG_COUNT
	.align		4
        /*000c*/ 	.byte	0x03, 0x1b
        /*000e*/ 	.short	0x00ff


	//----- nvinfo : EIATTR_MERCURY_ISA_VERSION
	.align		4
        /*0010*/ 	.byte	0x03, 0x5f
        /*0012*/ 	.short	0x0101


	//----- nvinfo : EIATTR_VRC_CTA_INIT_COUNT
	.align		4
        /*0014*/ 	.byte	0x02, 0x4a
	.zero		1
	.zero		1


	//----- nvinfo : EIATTR_EXIT_INSTR_OFFSETS
	.align		4
        /*0018*/ 	.byte	0x04, 0x1c
        /*001a*/ 	.short	(.L_60 - .L_59)


	//   ....[0]....
.L_59:
        /*001c*/ 	.word	0x00000010


	//----- nvinfo : EIATTR_SW_WAR
	.align		4
.L_60:
        /*0020*/ 	.byte	0x04, 0x36
        /*0022*/ 	.short	(.L_62 - .L_61)
.L_61:
        /*0024*/ 	.word	0x00000008
.L_62:


//--------------------- .nv.info._Z4CopyPfS_i     --------------------------
	.section	.nv.info._Z4CopyPfS_i,"",@"SHT_CUDA_INFO"
	.sectionflags	@""
	.align	4


	//----- nvinfo : EIATTR_CUDA_API_VERSION
	.align		4
        /*0000*/ 	.byte	0x04, 0x37
        /*0002*/ 	.short	(.L_64 - .L_63)
.L_63:
        /*0004*/ 	.word	0x00000082


	//----- nvinfo : EIATTR_KPARAM_INFO
	.align		4
.L_64:
        /*0008*/ 	.byte	0x04, 0x17
        /*000a*/ 	.short	(.L_66 - .L_65)
.L_65:
        /*000c*/ 	.word	0x00000000
        /*0010*/ 	.short	0x0002
        /*0012*/ 	.short	0x0010
        /*0014*/ 	.byte	0x00, 0xf0, 0x11, 0x00


	//----- nvinfo : EIATTR_KPARAM_INFO
	.align		4
.L_66:
        /*0018*/ 	.byte	0x04, 0x17
        /*001a*/ 	.short	(.L_68 - .L_67)
.L_67:
        /*001c*/ 	.word	0x00000000
        /*0020*/ 	.short	0x0001
        /*0022*/ 	.short	0x0008
        /*0024*/ 	.byte	0x00, 0xf5, 0x21, 0x00


	//----- nvinfo : EIATTR_KPARAM_INFO
	.align		4
.L_68:
        /*0028*/ 	.byte	0x04, 0x17
        /*002a*/ 	.short	(.L_70 - .L_69)
.L_69:
        /*002c*/ 	.word	0x00000000
        /*0030*/ 	.short	0x0000
        /*0032*/ 	.short	0x0000
        /*0034*/ 	.byte	0x00, 0xf5, 0x21, 0x00


	//----- nvinfo : EIATTR_SPARSE_MMA_MASK
	.align		4
.L_70:
        /*0038*/ 	.byte	0x03, 0x50
        /*003a*/ 	.short	0x0000


	//----- nvinfo : EIATTR_MAXREG_COUNT
	.align		4
        /*003c*/ 	.byte	0x03, 0x1b
        /*003e*/ 	.short	0x00ff


	//----- nvinfo : EIATTR_MERCURY_ISA_VERSION
	.align		4
        /*0040*/ 	.byte	0x03, 0x5f
        /*0042*/ 	.short	0x0101


	//----- nvinfo : EIATTR_VRC_CTA_INIT_COUNT
	.align		4
        /*0044*/ 	.byte	0x02, 0x4a
	.zero		1
	.zero		1


	//----- nvinfo : EIATTR_EXIT_INSTR_OFFSETS
	.align		4
        /*0048*/ 	.byte	0x04, 0x1c
        /*004a*/ 	.short	(.L_72 - .L_71)


	//   ....[0]....
.L_71:
        /*004c*/ 	.word	0x00000070


	//   ....[1]....
        /*0050*/ 	.word	0x000000f0


	//----- nvinfo : EIATTR_CBANK_PARAM_SIZE
	.align		4
.L_72:
        /*0054*/ 	.byte	0x03, 0x19
        /*0056*/ 	.short	0x0014


	//----- nvinfo : EIATTR_PARAM_CBANK
	.align		4
        /*0058*/ 	.byte	0x04, 0x0a
        /*005a*/ 	.short	(.L_74 - .L_73)
	.align		4
.L_73:
        /*005c*/ 	.word	index@(.nv.constant0._Z4CopyPfS_i)
        /*0060*/ 	.short	0x0380
        /*0062*/ 	.short	0x0014


	//----- nvinfo : EIATTR_SW_WAR
	.align		4
.L_74:
        /*0064*/ 	.byte	0x04, 0x36
        /*0066*/ 	.short	(.L_76 - .L_75)
.L_75:
        /*0068*/ 	.word	0x00000008
.L_76:


//--------------------- .nv.callgraph             --------------------------
	.section	.nv.callgraph,"",@"SHT_CUDA_CALLGRAPH"
	.align	4
	.sectionentsize	8
	.align		4
        /*0000*/ 	.word	0x00000000
	.align		4
        /*0004*/ 	.word	0xffffffff
	.align		4
        /*0008*/ 	.word	0x00000000
	.align		4
        /*000c*/ 	.word	0xfffffffe
	.align		4
        /*0010*/ 	.word	0x00000000
	.align		4
        /*0014*/ 	.word	0xfffffffd
	.align		4
        /*0018*/ 	.word	0x00000000
	.align		4
        /*001c*/ 	.word	0xfffffffc


//--------------------- .nv.constant4             --------------------------
	.section	.nv.constant4,"a",@progbits
	.align	8
	.align		8
.nv.constant4:
        /*0000*/ 	.dword	_ZN34_INTERNAL_d68635f6_4_k_cu_a14bca9d4cuda3std3__45__cpo5beginE
	.align		8
        /*0008*/ 	.dword	_ZN34_INTERNAL_d68635f6_4_k_cu_a14bca9d4cuda3std3__45__cpo3endE
	.align		8
        /*0010*/ 	.dword	_ZN34_INTERNAL_d68635f6_4_k_cu_a14bca9d4cuda3std3__45__cpo6cbeginE
	.align		8
        /*0018*/ 	.dword	_ZN34_INTERNAL_d68635f6_4_k_cu_a14bca9d4cuda3std3__45__cpo4cendE
	.align		8
        /*0020*/ 	.dword	_ZN34_INTERNAL_d68635f6_4_k_cu_a14bca9d4cuda3std3__45__cpo6rbeginE
	.align		8
        /*0028*/ 	.dword	_ZN34_INTERNAL_d68635f6_4_k_cu_a14bca9d4cuda3std3__45__cpo4rendE
	.align		8
        /*0030*/ 	.dword	_ZN34_INTERNAL_d68635f6_4_k_cu_a14bca9d4cuda3std3__45__cpo7crbeginE
	.align		8
        /*0038*/ 	.dword	_ZN34_INTERNAL_d68635f6_4_k_cu_a14bca9d4cuda3std3__45__cpo5crendE
	.align		8
        /*0040*/ 	.dword	_ZN34_INTERNAL_d68635f6_4_k_cu_a14bca9d4cuda3std3__436_GLOBAL__N__d68635f6_4_k_cu_a14bca9d6ignoreE
	.align		8
        /*0048*/ 	.dword	_ZN34_INTERNAL_d68635f6_4_k_cu_a14bca9d4cuda3std3__419piecewise_constructE
	.align		8
        /*0050*/ 	.dword	_ZN34_INTERNAL_d68635f6_4_k_cu_a14bca9d4cuda3std3__48in_placeE
	.align		8
        /*0058*/ 	.dword	_ZN34_INTERNAL_d68635f6_4_k_cu_a14bca9d4cuda3std3__420unreachable_sentinelE
	.align		8
        /*0060*/ 	.dword	_ZN34_INTERNAL_d68635f6_4_k_cu_a14bca9d4cuda3std3__47nulloptE
	.align		8
        /*0068*/ 	.dword	_ZN34_INTERNAL_d68635f6_4_k_cu_a14bca9d4cuda3std3__48unexpectE
	.align		8
        /*0070*/ 	.dword	_ZN34_INTERNAL_d68635f6_4_k_cu_a14bca9d4cuda3std6ranges3__45__cpo4swapE
	.align		8
        /*0078*/ 	.dword	_ZN34_INTERNAL_d68635f6_4_k_cu_a14bca9d4cuda3std6ranges3__45__cpo9iter_moveE
	.align		8
        /*0080*/ 	.dword	_ZN34_INTERNAL_d68635f6_4_k_cu_a14bca9d4cuda3std6ranges3__45__cpo5beginE
	.align		8
        /*0088*/ 	.dword	_ZN34_INTERNAL_d68635f6_4_k_cu_a14bca9d4cuda3std6ranges3__45__cpo3endE
	.align		8
        /*0090*/ 	.dword	_ZN34_INTERNAL_d68635f6_4_k_cu_a14bca9d4cuda3std6ranges3__45__cpo6cbeginE
	.align		8
        /*0098*/ 	.dword	_ZN34_INTERNAL_d68635f6_4_k_cu_a14bca9d4cuda3std6ranges3__45__cpo4cendE
	.align		8
        /*00a0*/ 	.dword	_ZN34_INTERNAL_d68635f6_4_k_cu_a14bca9d4cuda3std6ranges3__45__cpo7advanceE
	.align		8
        /*00a8*/ 	.dword	_ZN34_INTERNAL_d68635f6_4_k_cu_a14bca9d4cuda3std6ranges3__45__cpo9iter_swapE
	.align		8
        /*00b0*/ 	.dword	_ZN34_INTERNAL_d68635f6_4_k_cu_a14bca9d4cuda3std6ranges3__45__cpo4nextE
	.align		8
        /*00b8*/ 	.dword	_ZN34_INTERNAL_d68635f6_4_k_cu_a14bca9d4cuda3std6ranges3__45__cpo4prevE
	.align		8
        /*00c0*/ 	.dword	_ZN34_INTERNAL_d68635f6_4_k_cu_a14bca9d4cuda3std6ranges3__45__cpo4dataE
	.align		8
        /*00c8*/ 	.dword	_ZN34_INTERNAL_d68635f6_4_k_cu_a14bca9d4cuda3std6ranges3__45__cpo5cdataE
	.align		8
        /*00d0*/ 	.dword	_ZN34_INTERNAL_d68635f6_4_k_cu_a14bca9d4cuda3std6ranges3__45__cpo4sizeE
	.align		8
        /*00d8*/ 	.dword	_ZN34_INTERNAL_d68635f6_4_k_cu_a14bca9d4cuda3std6ranges3__45__cpo5ssizeE
	.align		8
        /*00e0*/ 	.dword	_ZN34_INTERNAL_d68635f6_4_k_cu_a14bca9d4cuda3std6ranges3__45__cpo8distanceE
	.align		8
        /*00e8*/ 	.dword	_ZN34_INTERNAL_d68635f6_4_k_cu_a14bca9d6thrust24THRUST_300001_SM_1000_NS8cuda_cub3parE
	.align		8
        /*00f0*/ 	.dword	_ZN34_INTERNAL_d68635f6_4_k_cu_a14bca9d6thrust24THRUST_300001_SM_1000_NS8cuda_cub10par_nosyncE
	.align		8
        /*00f8*/ 	.dword	_ZN34_INTERNAL_d68635f6_4_k_cu_a14bca9d6thrust24THRUST_300001_SM_1000_NS6system6detail10sequential3seqE
	.align		8
        /*0100*/ 	.dword	_ZN34_INTERNAL_d68635f6_4_k_cu_a14bca9d6thrust24THRUST_300001_SM_1000_NS6system3cpp3parE
	.align		8
        /*0108*/ 	.dword	_ZN34_INTERNAL_d68635f6_4_k_cu_a14bca9d6thrust24THRUST_300001_SM_1000_NS12placeholders2_1E
	.align		8
        /*0110*/ 	.dword	_ZN34_INTERNAL_d68635f6_4_k_cu_a14bca9d6thrust24THRUST_300001_SM_1000_NS12placeholders2_2E
	.align		8
        /*0118*/ 	.dword	_ZN34_INTERNAL_d68635f6_4_k_cu_a14bca9d6thrust24THRUST_300001_SM_1000_NS12placeholders2_3E
	.align		8
        /*0120*/ 	.dword	_ZN34_INTERNAL_d68635f6_4_k_cu_a14bca9d6thrust24THRUST_300001_SM_1000_NS12placeholders2_4E
	.align		8
        /*0128*/ 	.dword	_ZN34_INTERNAL_d68635f6_4_k_cu_a14bca9d6thrust24THRUST_300001_SM_1000_NS12placeholders2_5E
	.align		8
        /*0130*/ 	.dword	_ZN34_INTERNAL_d68635f6_4_k_cu_a14bca9d6thrust24THRUST_300001_SM_1000_NS12placeholders2_6E
	.align		8
        /*0138*/ 	.dword	_ZN34_INTERNAL_d68635f6_4_k_cu_a14bca9d6thrust24THRUST_300001_SM_1000_NS12placeholders2_7E
	.align		8
        /*0140*/ 	.dword	_ZN34_INTERNAL_d68635f6_4_k_cu_a14bca9d6thrust24THRUST_300001_SM_1000_NS12placeholders2_8E
	.align		8
        /*0148*/ 	.dword	_ZN34_INTERNAL_d68635f6_4_k_cu_a14bca9d6thrust24THRUST_300001_SM_1000_NS12placeholders2_9E
	.align		8
        /*0150*/ 	.dword	_ZN34_INTERNAL_d68635f6_4_k_cu_a14bca9d6thrust24THRUST_300001_SM_1000_NS12placeholders3_10E
	.align		8
        /*0158*/ 	.dword	_ZN34_INTERNAL_d68635f6_4_k_cu_a14bca9d6thrust24THRUST_300001_SM_1000_NS3seqE
	.align		8
        /*0160*/ 	.dword	_ZN34_INTERNAL_d68635f6_4_k_cu_a14bca9d6thrust24THRUST_300001_SM_1000_NS6deviceE


//--------------------- .text._ZN3cub18CUB_300001_SM_10006detail11EmptyKernelIvEEvv --------------------------
	.section	.text._ZN3cub18CUB_300001_SM_10006detail11EmptyKernelIvEEvv,"ax",@progbits
	.align	128
        .global         _ZN3cub18CUB_300001_SM_10006detail11EmptyKernelIvEEvv
        .type           _ZN3cub18CUB_300001_SM_10006detail11EmptyKernelIvEEvv,@function
        .size           _ZN3cub18CUB_300001_SM_10006detail11EmptyKernelIvEEvv,(.L_x_2 - _ZN3cub18CUB_300001_SM_10006detail11EmptyKernelIvEEvv)
        .other          _ZN3cub18CUB_300001_SM_10006detail11EmptyKernelIvEEvv,@"STO_CUDA_ENTRY STV_DEFAULT"
_ZN3cub18CUB_300001_SM_10006detail11EmptyKernelIvEEvv:
.text._ZN3cub18CUB_300001_SM_10006detail11EmptyKernelIvEEvv:
[----:B------:R-:W-:Y:S01]  /*0000*/  LDC R1, c[0x0][0x37c] ;  /* 0x0000df00ff017b82 */ /* 0x000fe20000000800 */
[----:B------:R-:W-:Y:S05]  /*0010*/  EXIT ;  /* 0x000000000000794d */ /* 0x000fea0003800000 */
.L_x_0:
[----:B------:R-:W-:-:S00]  /*0020*/  BRA `(.L_x_0) ;  /* 0xfffffffc00fc7947 */ /* 0x000fc0000383ffff */
[----:B------:R-:W-:-:S00]  /*0030*/  NOP ;  /* 0x0000000000007918 */ /* 0x000fc00000000000 */
        /* <DEDUP_REMOVED lines=12> */
.L_x_2:


//--------------------- .text._Z4CopyPfS_i        --------------------------
	.section	.text._Z4CopyPfS_i,"ax",@progbits
	.align	128
        .global         _Z4CopyPfS_i
        .type           _Z4CopyPfS_i,@function
        .size           _Z4CopyPfS_i,(.L_x_3 - _Z4CopyPfS_i)
        .other          _Z4CopyPfS_i,@"STO_CUDA_ENTRY STV_DEFAULT"
_Z4CopyPfS_i:
.text._Z4CopyPfS_i:
[----:B------:R-:W-:Y:S01]  /*0000*/  LDC R1, c[0x0][0x37c] ;  /* 0x0000df00ff017b82 */ /* 0x000fe20000000800 */
[----:B------:R-:W0:Y:S07]  /*0010*/  S2R R0, SR_TID.X ;  /* 0x0000000000007919 */ /* 0x000e2e0000002100 */
[----:B------:R-:W0:Y:S01]  /*0020*/  S2UR UR4, SR_CTAID.X ;  /* 0x00000000000479c3 */ /* 0x000e220000002500 */
[----:B------:R-:W1:Y:S07]  /*0030*/  LDCU UR5, c[0x0][0x390] ;  /* 0x00007200ff0577ac */ /* 0x000e6e0008000800 */
[----:B------:R-:W0:Y:S02]  /*0040*/  LDC R7, c[0x0][0x360] ;  /* 0x0000d800ff077b82 */ /* 0x000e240000000800 */
[----:B0-----:R-:W-:-:S05]  /*0050*/  IMAD R7, R7, UR4, R0 ;  /* 0x0000000407077c24 */ /* 0x001fca000f8e0200 */
[----:B-1----:R-:W-:-:S13]  /*0060*/  ISETP.GE.AND P0, PT, R7, UR5, PT ;  /* 0x0000000507007c0c */ /* 0x002fda000bf06270 */
[----:B------:R-:W-:Y:S05]  /*0070*/  @P0 EXIT ;  /* 0x000000000000094d */ /* 0x000fea0003800000 */
[----:B------:R-:W0:Y:S01]  /*0080*/  LDC.64 R2, c[0x0][0x380] ;  /* 0x0000e000ff027b82 */ /* 0x000e220000000a00 */
[----:B------:R-:W1:Y:S07]  /*0090*/  LDCU.64 UR4, c[0x0][0x358] ;  /* 0x00006b00ff0477ac */ /* 0x000e6e0008000a00 */
[----:B------:R-:W2:Y:S01]  /*00a0*/  LDC.64 R4, c[0x0][0x388] ;  /* 0x0000e200ff047b82 */ /* 0x000ea20000000a00 */
[----:B0-----:R-:W-:-:S06]  /*00b0*/  IMAD.WIDE R2, R7, 0x4, R2 ;  /* 0x0000000407027825 */ /* 0x001fcc00078e0202 */
[----:B-1----:R-:W3:Y:S01]  /*00c0*/  LDG.E R3, desc[UR4][R2.64] ;  /* 0x0000000402037981 */ /* 0x002ee2000c1e1900 */
[----:B--2---:R-:W-:-:S05]  /*00d0*/  IMAD.WIDE R4, R7, 0x4, R4 ;  /* 0x0000000407047825 */ /* 0x004fca00078e0204 */
[----:B---3--:R-:W-:Y:S01]  /*00e0*/  STG.E desc[UR4][R4.64], R3 ;  /* 0x0000000304007986 */ /* 0x008fe2000c101904 */
[----:B------:R-:W-:Y:S05]  /*00f0*/  EXIT ;  /* 0x000000000000794d */ /* 0x000fea0003800000 */
.L_x_1:
        /* <DEDUP_REMOVED lines=16> */
.L_x_3:


//--------------------- .nv.shared.reserved.0     --------------------------
	.section	.nv.shared.reserved.0,"aw",@nobits
	.weak		__nv_reservedSMEM_offset_0_alias
	.size		__nv_reservedSMEM_offset_0_alias, 0, 64
	.other		__nv_reservedSMEM_offset_0_alias,@"STO_CUDA_RESERVED_SHARED STV_DEFAULT"
__nv_reservedSMEM_offset_0_alias:
	.zero		0
	.zero		64


//--------------------- .nv.global                --------------------------
	.section	.nv.global,"aw",@nobits
.nv.global:
	.type		_ZN34_INTERNAL_d68635f6_4_k_cu_a14bca9d6thrust24THRUST_300001_SM_1000_NS12placeholders2_8E,@object
	.size		_ZN34_INTERNAL_d68635f6_4_k_cu_a14bca9d6thrust24THRUST_300001_SM_1000_NS12placeholders2_8E,(_ZN34_INTERNAL_d68635f6_4_k_cu_a14bca9d4cuda3std3__436_GLOBAL__N__d68635f6_4_k_cu_a14bca9d6ignoreE - _ZN34_INTERNAL_d68635f6_4_k_cu_a14bca9d6thrust24THRUST_300001_SM_1000_NS12placeholders2_8E)
_ZN34_INTERNAL_d68635f6_4_k_cu_a14bca9d6thrust24THRUST_300001_SM_1000_NS12placeholders2_8E:
	.zero		1
	.type		_ZN34_INTERNAL_d68635f6_4_k_cu_a14bca9d4cuda3std3__436_GLOBAL__N__d68635f6_4_k_cu_a14bca9d6ignoreE,@object
	.size		_ZN34_INTERNAL_d68635f6_4_k_cu_a14bca9d4cuda3std3__436_GLOBAL__N__d68635f6_4_k_cu_a14bca9d6ignoreE,(_ZN34_INTERNAL_d68635f6_4_k_cu_a14bca9d4cuda3std6ranges3__45__cpo4dataE - _ZN34_INTERNAL_d68635f6_4_k_cu_a14bca9d4cuda3std3__436_GLOBAL__N__d68635f6_4_k_cu_a14bca9d6ignoreE)
_ZN34_INTERNAL_d68635f6_4_k_cu_a14bca9d4cuda3std3__436_GLOBAL__N__d68635f6_4_k_cu_a14bca9d6ignoreE:
	.zero		1
	.type		_ZN34_INTERNAL_d68635f6_4_k_cu_a14bca9d4cuda3std6ranges3__45__cpo4dataE,@object
	.size		_ZN34_INTERNAL_d68635f6_4_k_cu_a14bca9d4cuda3std6ranges3__45__cpo4dataE,(_ZN34_INTERNAL_d68635f6_4_k_cu_a14bca9d6thrust24THRUST_300001_SM_1000_NS6system3cpp3parE - _ZN34_INTERNAL_d68635f6_4_k_cu_a14bca9d4cuda3std6ranges3__45__cpo4dataE)
_ZN34_INTERNAL_d68635f6_4_k_cu_a14bca9d4cuda3std6ranges3__45__cpo4dataE:
	.zero		1
	.type		_ZN34_INTERNAL_d68635f6_4_k_cu_a14bca9d6thrust24THRUST_300001_SM_1000_NS6system3cpp3parE,@object
	.size		_ZN34_INTERNAL_d68635f6_4_k_cu_a14bca9d6thrust24THRUST_300001_SM_1000_NS6system3cpp3parE,(_ZN34_INTERNAL_d68635f6_4_k_cu_a14bca9d4cuda3std3__45__cpo5beginE - _ZN34_INTERNAL_d68635f6_4_k_cu_a14bca9d6thrust24THRUST_300001_SM_1000_NS6system3cpp3parE)
_ZN34_INTERNAL_d68635f6_4_k_cu_a14bca9d6thrust24THRUST_300001_SM_1000_NS6system3cpp3parE:
	.zero		1
	.type		_ZN34_INTERNAL_d68635f6_4_k_cu_a14bca9d4cuda3std3__45__cpo5beginE,@object
	.size		_ZN34_INTERNAL_d68635f6_4_k_cu_a14bca9d4cuda3std3__45__cpo5beginE,(_ZN34_INTERNAL_d68635f6_4_k_cu_a14bca9d4cuda3std6ranges3__45__cpo5beginE - _ZN34_INTERNAL_d68635f6_4_k_cu_a14bca9d4cuda3std3__45__cpo5beginE)
_ZN34_INTERNAL_d68635f6_4_k_cu_a14bca9d4cuda3std3__45__cpo5beginE:
	.zero		1
	.type		_ZN34_INTERNAL_d68635f6_4_k_cu_a14bca9d4cuda3std6ranges3__45__cpo5beginE,@object
	.size		_ZN34_INTERNAL_d68635f6_4_k_cu_a14bca9d4cuda3std6ranges3__45__cpo5beginE,(_ZN34_INTERNAL_d68635f6_4_k_cu_a14bca9d6thrust24THRUST_300001_SM_1000_NS6deviceE - _ZN34_INTERNAL_d68635f6_4_k_cu_a14bca9d4cuda3std6ranges3__45__cpo5beginE)
_ZN34_INTERNAL_d68635f6_4_k_cu_a14bca9d4cuda3std6ranges3__45__cpo5beginE:
	.zero		1
	.type		_ZN34_INTERNAL_d68635f6_4_k_cu_a14bca9d6thrust24THRUST_300001_SM_1000_NS6deviceE,@object
	.size		_ZN34_INTERNAL_d68635f6_4_k_cu_a14bca9d6thrust24THRUST_300001_SM_1000_NS6deviceE,(_ZN34_INTERNAL_d68635f6_4_k_cu_a14bca9d4cuda3std3__47nulloptE - _ZN34_INTERNAL_d68635f6_4_k_cu_a14bca9d6thrust24THRUST_300001_SM_1000_NS6deviceE)
_ZN34_INTERNAL_d68635f6_4_k_cu_a14bca9d6thrust24THRUST_300001_SM_1000_NS6deviceE:
	.zero		1
	.type		_ZN34_INTERNAL_d68635f6_4_k_cu_a14bca9d4cuda3std3__47nulloptE,@object
	.size		_ZN34_INTERNAL_d68635f6_4_k_cu_a14bca9d4cuda3std3__47nulloptE,(_ZN34_INTERNAL_d68635f6_4_k_cu_a14bca9d4cuda3std6ranges3__45__cpo8distanceE - _ZN34_INTERNAL_d68635f6_4_k_cu_a14bca9d4cuda3std3__47nulloptE)
_ZN34_INTERNAL_d68635f6_4_k_cu_a14bca9d4cuda3std3__47nulloptE:
	.zero		1
	.type		_ZN34_INTERNAL_d68635f6_4_k_cu_a14bca9d4cuda3std6ranges3__45__cpo8distanceE,@object
	.size		_ZN34_INTERNAL_d68635f6_4_k_cu_a14bca9d4cuda3std6ranges3__45__cpo8distanceE,(_ZN34_INTERNAL_d68635f6_4_k_cu_a14bca9d6thrust24THRUST_300001_SM_1000_NS12placeholders2_4E - _ZN34_INTERNAL_d68635f6_4_k_cu_a14bca9d4cuda3std6ranges3__45__cpo8distanceE)
_ZN34_INTERNAL_d68635f6_4_k_cu_a14bca9d4cuda3std6ranges3__45__cpo8distanceE:
	.zero		1
	.type		_ZN34_INTERNAL_d68635f6_4_k_cu_a14bca9d6thrust24THRUST_300001_SM_1000_NS12placeholders2_4E,@object
	.size		_ZN34_INTERNAL_d68635f6_4_k_cu_a14bca9d6thrust24THRUST_300001_SM_1000_NS12placeholders2_4E,(_ZN34_INTERNAL_d68635f6_4_k_cu_a14bca9d4cuda3std3__45__cpo6rbeginE - _ZN34_INTERNAL_d68635f6_4_k_cu_a14bca9d6thrust24THRUST_300001_SM_1000_NS12placeholders2_4E)
_ZN34_INTERNAL_d68635f6_4_k_cu_a14bca9d6thrust24THRUST_300001_SM_1000_NS12placeholders2_4E:
	.zero		1
	.type		_ZN34_INTERNAL_d68635f6_4_k_cu_a14bca9d4cuda3std3__45__cpo6rbeginE,@object
	.size		_ZN34_INTERNAL_d68635f6_4_k_cu_a14bca9d4cuda3std3__45__cpo6rbeginE,(_ZN34_INTERNAL_d68635f6_4_k_cu_a14bca9d4cuda3std6ranges3__45__cpo7advanceE - _ZN34_INTERNAL_d68635f6_4_k_cu_a14bca9d4cuda3std3__45__cpo6rbeginE)
_ZN34_INTERNAL_d68635f6_4_k_cu_a14bca9d4cuda3std3__45__cpo6rbeginE:
	.zero		1
	.type		_ZN34_INTERNAL_d68635f6_4_k_cu_a14bca9d4cuda3std6ranges3__45__cpo7advanceE,@object
	.size		_ZN34_INTERNAL_d68635f6_4_k_cu_a14bca9d4cuda3std6ranges3__45__cpo7advanceE,(_ZN34_INTERNAL_d68635f6_4_k_cu_a14bca9d6thrust24THRUST_300001_SM_1000_NS12placeholders3_10E - _ZN34_INTERNAL_d68635f6_4_k_cu_a14bca9d4cuda3std6ranges3__45__cpo7advanceE)
_ZN34_INTERNAL_d68635f6_4_k_cu_a14bca9d4cuda3std6ranges3__45__cpo7advanceE:
	.zero		1
	.type		_ZN34_INTERNAL_d68635f6_4_k_cu_a14bca9d6thrust24THRUST_300001_SM_1000_NS12placeholders3_10E,@object
	.size		_ZN34_INTERNAL_d68635f6_4_k_cu_a14bca9d6thrust24THRUST_300001_SM_1000_NS12placeholders3_10E,(_ZN34_INTERNAL_d68635f6_4_k_cu_a14bca9d4cuda3std3__48in_placeE - _ZN34_INTERNAL_d68635f6_4_k_cu_a14bca9d6thrust24THRUST_300001_SM_1000_NS12placeholders3_10E)
_ZN34_INTERNAL_d68635f6_4_k_cu_a14bca9d6thrust24THRUST_300001_SM_1000_NS12placeholders3_10E:
	.zero		1
	.type		_ZN34_INTERNAL_d68635f6_4_k_cu_a14bca9d4cuda3std3__48in_placeE,@object
	.size		_ZN34_INTERNAL_d68635f6_4_k_cu_a14bca9d4cuda3std3__48in_placeE,(_ZN34_INTERNAL_d68635f6_4_k_cu_a14bca9d4cuda3std6ranges3__45__cpo4sizeE - _ZN34_INTERNAL_d68635f6_4_k_cu_a14bca9d4cuda3std3__48in_placeE)
_ZN34_INTERNAL_d68635f6_4_k_cu_a14bca9d4cuda3std3__48in_placeE:
	.zero		1
	.type		_ZN34_INTERNAL_d68635f6_4_k_cu_a14bca9d4cuda3std6ranges3__45__cpo4sizeE,@object
	.size		_ZN34_INTERNAL_d68635f6_4_k_cu_a14bca9d4cuda3std6ranges3__45__cpo4sizeE,(_ZN34_INTERNAL_d68635f6_4_k_cu_a14bca9d6thrust24THRUST_300001_SM_1000_NS12placeholders2_2E - _ZN34_INTERNAL_d68635f6_4_k_cu_a14bca9d4cuda3std6ranges3__45__cpo4sizeE)
_ZN34_INTERNAL_d68635f6_4_k_cu_a14bca9d4cuda3std6ranges3__45__cpo4sizeE:
	.zero		1
	.type		_ZN34_INTERNAL_d68635f6_4_k_cu_a14bca9d6thrust24THRUST_300001_SM_1000_NS12placeholders2_2E,@object
	.size		_ZN34_INTERNAL_d68635f6_4_k_cu_a14bca9d6thrust24THRUST_300001_SM_1000_NS12placeholders2_2E,(_ZN34_INTERNAL_d68635f6_4_k_cu_a14bca9d4cuda3std3__45__cpo6cbeginE - _ZN34_INTERNAL_d68635f6_4_k_cu_a14bca9d6thrust24THRUST_300001_SM_1000_NS12placeholders2_2E)
_ZN34_INTERNAL_d68635f6_4_k_cu_a14bca9d6thrust24THRUST_300001_SM_1000_NS12placeholders2_2E:
	.zero		1
	.type		_ZN34_INTERNAL_d68635f6_4_k_cu_a14bca9d4cuda3std3__45__cpo6cbeginE,@object
	.size		_ZN34_INTERNAL_d68635f6_4_k_cu_a14bca9d4cuda3std3__45__cpo6cbeginE,(_ZN34_INTERNAL_d68635f6_4_k_cu_a14bca9d4cuda3std6ranges3__45__cpo6cbeginE - _ZN34_INTERNAL_d68635f6_4_k_cu_a14bca9d4cuda3std3__45__cpo6cbeginE)
_ZN34_INTERNAL_d68635f6_4_k_cu_a14bca9d4cuda3std3__45__cpo6cbeginE:
	.zero		1
	.type		_ZN34_INTERNAL_d68635f6_4_k_cu_a14bca9d4cuda3std6ranges3__45__cpo6cbeginE,@object
	.size		_ZN34_INTERNAL_d68635f6_4_k_cu_a14bca9d4cuda3std6ranges3__45__cpo6cbeginE,(_ZN34_INTERNAL_d68635f6_4_k_cu_a14bca9d6thrust24THRUST_300001_SM_1000_NS12placeholders2_6E - _ZN34_INTERNAL_d68635f6_4_k_cu_a14bca9d4cuda3std6ranges3__45__cpo6cbeginE)
_ZN34_INTERNAL_d68635f6_4_k_cu_a14bca9d4cuda3std6ranges3__45__cpo6cbeginE:
	.zero		1
	.type		_ZN34_INTERNAL_d68635f6_4_k_cu_a14bca9d6thrust24THRUST_300001_SM_1000_NS12placeholders2_6E,@object
	.size		_ZN34_INTERNAL_d68635f6_4_k_cu_a14bca9d6thrust24THRUST_300001_SM_1000_NS12placeholders2_6E,(_ZN34_INTERNAL_d68635f6_4_k_cu_a14bca9d4cuda3std3__45__cpo7crbeginE - _ZN34_INTERNAL_d68635f6_4_k_cu_a14bca9d6thrust24THRUST_300001_SM_1000_NS12placeholders2_6E)
_ZN34_INTERNAL_d68635f6_4_k_cu_a14bca9d6thrust24THRUST_300001_SM_1000_NS12placeholders2_6E:
	.zero		1
	.type		_ZN34_INTERNAL_d68635f6_4_k_cu_a14bca9d4cuda3std3__45__cpo7crbeginE,@object
	.size		_ZN34_INTERNAL_d68635f6_4_k_cu_a14bca9d4cuda3std3__45__cpo7crbeginE,(_ZN34_INTERNAL_d68635f6_4_k_cu_a14bca9d4cuda3std6ranges3__45__cpo4nextE - _ZN34_INTERNAL_d68635f6_4_k_cu_a14bca9d4cuda3std3__45__cpo7crbeginE)
_ZN34_INTERNAL_d68635f6_4_k_cu_a14bca9d4cuda3std3__45__cpo7crbeginE:
	.zero		1
	.type		_ZN34_INTERNAL_d68635f6_4_k_cu_a14bca9d4cuda3std6ranges3__45__cpo4nextE,@object
	.size		_ZN34_INTERNAL_d68635f6_4_k_cu_a14bca9d4cuda3std6ranges3__45__cpo4nextE,(_ZN34_INTERNAL_d68635f6_4_k_cu_a14bca9d4cuda3std6ranges3__45__cpo4swapE - _ZN34_INTERNAL_d68635f6_4_k_cu_a14bca9d4cuda3std6ranges3__45__cpo4nextE)
_ZN34_INTERNAL_d68635f6_4_k_cu_a14bca9d4cuda3std6ranges3__45__cpo4nextE:
	.zero		1
	.type		_ZN34_INTERNAL_d68635f6_4_k_cu_a14bca9d4cuda3std6ranges3__45__cpo4swapE,@object
	.size		_ZN34_INTERNAL_d68635f6_4_k_cu_a14bca9d4cuda3std6ranges3__45__cpo4swapE,(_ZN34_INTERNAL_d68635f6_4_k_cu_a14bca9d6thrust24THRUST_300001_SM_1000_NS8cuda_cub10par_nosyncE - _ZN34_INTERNAL_d68635f6_4_k_cu_a14bca9d4cuda3std6ranges3__45__cpo4swapE)
_ZN34_INTERNAL_d68635f6_4_k_cu_a14bca9d4cuda3std6ranges3__45__cpo4swapE:
	.zero		1
	.type		_ZN34_INTERNAL_d68635f6_4_k_cu_a14bca9d6thrust24THRUST_300001_SM_1000_NS8cuda_cub10par_nosyncE,@object
	.size		_ZN34_INTERNAL_d68635f6_4_k_cu_a14bca9d6thrust24THRUST_300001_SM_1000_NS8cuda_cub10par_nosyncE,(_ZN34_INTERNAL_d68635f6_4_k_cu_a14bca9d6thrust24THRUST_300001_SM_1000_NS3seqE - _ZN34_INTERNAL_d68635f6_4_k_cu_a14bca9d6thrust24THRUST_300001_SM_1000_NS8cuda_cub10par_nosyncE)
_ZN34_INTERNAL_d68635f6_4_k_cu_a14bca9d6thrust24THRUST_300001_SM_1000_NS8cuda_cub10par_nosyncE:
	.zero		1
	.type		_ZN34_INTERNAL_d68635f6_4_k_cu_a14bca9d6thrust24THRUST_300001_SM_1000_NS3seqE,@object
	.size		_ZN34_INTERNAL_d68635f6_4_k_cu_a14bca9d6thrust24THRUST_300001_SM_1000_NS3seqE,(_ZN34_INTERNAL_d68635f6_4_k_cu_a14bca9d4cuda3std3__420unreachable_sentinelE - _ZN34_INTERNAL_d68635f6_4_k_cu_a14bca9d6thrust24THRUST_300001_SM_1000_NS3seqE)
_ZN34_INTERNAL_d68635f6_4_k_cu_a14bca9d6thrust24THRUST_300001_SM_1000_NS3seqE:
	.zero		1
	.type		_ZN34_INTERNAL_d68635f6_4_k_cu_a14bca9d4cuda3std3__420unreachable_sentinelE,@object
	.size		_ZN34_INTERNAL_d68635f6_4_k_cu_a14bca9d4cuda3std3__420unreachable_sentinelE,(_ZN34_INTERNAL_d68635f6_4_k_cu_a14bca9d4cuda3std6ranges3__45__cpo5ssizeE - _ZN34_INTERNAL_d68635f6_4_k_cu_a14bca9d4cuda3std3__420unreachable_sentinelE)
_ZN34_INTERNAL_d68635f6_4_k_cu_a14bca9d4cuda3std3__420unreachable_sentinelE:
	.zero		1
	.type		_ZN34_INTERNAL_d68635f6_4_k_cu_a14bca9d4cuda3std6ranges3__45__cpo5ssizeE,@object
	.size		_ZN34_INTERNAL_d68635f6_4_k_cu_a14bca9d4cuda3std6ranges3__45__cpo5ssizeE,(_ZN34_INTERNAL_d68635f6_4_k_cu_a14bca9d6thrust24THRUST_300001_SM_1000_NS12placeholders2_3E - _ZN34_INTERNAL_d68635f6_4_k_cu_a14bca9d4cuda3std6ranges3__45__cpo5ssizeE)
_ZN34_INTERNAL_d68635f6_4_k_cu_a14bca9d4cuda3std6ranges3__45__cpo5ssizeE:
	.zero		1
	.type		_ZN34_INTERNAL_d68635f6_4_k_cu_a14bca9d6thrust24THRUST_300001_SM_1000_NS12placeholders2_3E,@object
	.size		_ZN34_INTERNAL_d68635f6_4_k_cu_a14bca9d6thrust24THRUST_300001_SM_1000_NS12placeholders2_3E,(_ZN34_INTERNAL_d68635f6_4_k_cu_a14bca9d4cuda3std3__45__cpo4cendE - _ZN34_INTERNAL_d68635f6_4_k_cu_a14bca9d6thrust24THRUST_300001_SM_1000_NS12placeholders2_3E)
_ZN34_INTERNAL_d68635f6_4_k_cu_a14bca9d6thrust24THRUST_300001_SM_1000_NS12placeholders2_3E:
	.zero		1
	.type		_ZN34_INTERNAL_d68635f6_4_k_cu_a14bca9d4cuda3std3__45__cpo4cendE,@object
	.size		_ZN34_INTERNAL_d68635f6_4_k_cu_a14bca9d4cuda3std3__45__cpo4cendE,(_ZN34_INTERNAL_d68635f6_4_k_cu_a14bca9d4cuda3std6ranges3__45__cpo4cendE - _ZN34_INTERNAL_d68635f6_4_k_cu_a14bca9d4cuda3std3__45__cpo4cendE)
_ZN34_INTERNAL_d68635f6_4_k_cu_a14bca9d4cuda3std3__45__cpo4cendE:
	.zero		1
	.type		_ZN34_INTERNAL_d68635f6_4_k_cu_a14bca9d4cuda3std6ranges3__45__cpo4cendE,@object
	.size		_ZN34_INTERNAL_d68635f6_4_k_cu_a14bca9d4cuda3std6ranges3__45__cpo4cendE,(_ZN34_INTERNAL_d68635f6_4_k_cu_a14bca9d6thrust24THRUST_300001_SM_1000_NS12placeholders2_7E - _ZN34_INTERNAL_d68635f6_4_k_cu_a14bca9d4cuda3std6ranges3__45__cpo4cendE)
_ZN34_INTERNAL_d68635f6_4_k_cu_a14bca9d4cuda3std6ranges3__45__cpo4cendE:
	.zero		1
	.type		_ZN34_INTERNAL_d68635f6_4_k_cu_a14bca9d6thrust24THRUST_300001_SM_1000_NS12placeholders2_7E,@object
	.size		_ZN34_INTERNAL_d68635f6_4_k_cu_a14bca9d6thrust24THRUST_300001_SM_1000_NS12placeholders2_7E,(_ZN34_INTERNAL_d68635f6_4_k_cu_a14bca9d4cuda3std3__45__cpo5crendE - _ZN34_INTERNAL_d68635f6_4_k_cu_a14bca9d6thrust24THRUST_300001_SM_1000_NS12placeholders2_7E)
_ZN34_INTERNAL_d68635f6_4_k_cu_a14bca9d6thrust24THRUST_300001_SM_1000_NS12placeholders2_7E:
	.zero		1
	.type		_ZN34_INTERNAL_d68635f6_4_k_cu_a14bca9d4cuda3std3__45__cpo5crendE,@object
	.size		_ZN34_INTERNAL_d68635f6_4_k_cu_a14bca9d4cuda3std3__45__cpo5crendE,(_ZN34_INTERNAL_d68635f6_4_k_cu_a14bca9d4cuda3std6ranges3__45__cpo4prevE - _ZN34_INTERNAL_d68635f6_4_k_cu_a14bca9d4cuda3std3__45__cpo5crendE)
_ZN34_INTERNAL_d68635f6_4_k_cu_a14bca9d4cuda3std3__45__cpo5crendE:
	.zero		1
	.type		_ZN34_INTERNAL_d68635f6_4_k_cu_a14bca9d4cuda3std6ranges3__45__cpo4prevE,@object
	.size		_ZN34_INTERNAL_d68635f6_4_k_cu_a14bca9d4cuda3std6ranges3__45__cpo4prevE,(_ZN34_INTERNAL_d68635f6_4_k_cu_a14bca9d4cuda3std6ranges3__45__cpo9iter_moveE - _ZN34_INTERNAL_d68635f6_4_k_cu_a14bca9d4cuda3std6ranges3__45__cpo4prevE)
_ZN34_INTERNAL_d68635f6_4_k_cu_a14bca9d4cuda3std6ranges3__45__cpo4prevE:
	.zero		1
	.type		_ZN34_INTERNAL_d68635f6_4_k_cu_a14bca9d4cuda3std6ranges3__45__cpo9iter_moveE,@object
	.size		_ZN34_INTERNAL_d68635f6_4_k_cu_a14bca9d4cuda3std6ranges3__45__cpo9iter_moveE,(_ZN34_INTERNAL_d68635f6_4_k_cu_a14bca9d6thrust24THRUST_300001_SM_1000_NS6system6detail10sequential3seqE - _ZN34_INTERNAL_d68635f6_4_k_cu_a14bca9d4cuda3std6ranges3__45__cpo9iter_moveE)
_ZN34_INTERNAL_d68635f6_4_k_cu_a14bca9d4cuda3std6ranges3__45__cpo9iter_moveE:
	.zero		1
	.type		_ZN34_INTERNAL_d68635f6_4_k_cu_a14bca9d6thrust24THRUST_300001_SM_1000_NS6system6detail10sequential3seqE,@object
	.size		_ZN34_INTERNAL_d68635f6_4_k_cu_a14bca9d6thrust24THRUST_300001_SM_1000_NS6system6detail10sequential3seqE,(_ZN34_INTERNAL_d68635f6_4_k_cu_a14bca9d6thrust24THRUST_300001_SM_1000_NS12placeholders2_9E - _ZN34_INTERNAL_d68635f6_4_k_cu_a14bca9d6thrust24THRUST_300001_SM_1000_NS6system6detail10sequential3seqE)
_ZN34_INTERNAL_d68635f6_4_k_cu_a14bca9d6thrust24THRUST_300001_SM_1000_NS6system6detail10sequential3seqE:
	.zero		1
	.type		_ZN34_INTERNAL_d68635f6_4_k_cu_a14bca9d6thrust24THRUST_300001_SM_1000_NS12placeholders2_9E,@object
	.size		_ZN34_INTERNAL_d68635f6_4_k_cu_a14bca9d6thrust24THRUST_300001_SM_1000_NS12placeholders2_9E,(_ZN34_INTERNAL_d68635f6_4_k_cu_a14bca9d4cuda3std3__419piecewise_constructE - _ZN34_INTERNAL_d68635f6_4_k_cu_a14bca9d6thrust24THRUST_300001_SM_1000_NS12placeholders2_9E)
_ZN34_INTERNAL_d68635f6_4_k_cu_a14bca9d6thrust24THRUST_300001_SM_1000_NS12placeholders2_9E:
	.zero		1
	.type		_ZN34_INTERNAL_d68635f6_4_k_cu_a14bca9d4cuda3std3__419piecewise_constructE,@object
	.size		_ZN34_INTERNAL_d68635f6_4_k_cu_a14bca9d4cuda3std3__419piecewise_constructE,(_ZN34_INTERNAL_d68635f6_4_k_cu_a14bca9d4cuda3std6ranges3__45__cpo5cdataE - _ZN34_INTERNAL_d68635f6_4_k_cu_a14bca9d4cuda3std3__419piecewise_constructE)
_ZN34_INTERNAL_d68635f6_4_k_cu_a14bca9d4cuda3std3__419piecewise_constructE:
	.zero		1
	.type		_ZN34_INTERNAL_d68635f6_4_k_cu_a14bca9d4cuda3std6ranges3__45__cpo5cdataE,@object
	.size		_ZN34_INTERNAL_d68635f6_4_k_cu_a14bca9d4cuda3std6ranges3__45__cpo5cdataE,(_ZN34_INTERNAL_d68635f6_4_k_cu_a14bca9d6thrust24THRUST_300001_SM_1000_NS12placeholders2_1E - _ZN34_INTERNAL_d68635f6_4_k_cu_a14bca9d4cuda3std6ranges3__45__cpo5cdataE)
_ZN34_INTERNAL_d68635f6_4_k_cu_a14bca9d4cuda3std6ranges3__45__cpo5cdataE:
	.zero		1
	.type		_ZN34_INTERNAL_d68635f6_4_k_cu_a14bca9d6thrust24THRUST_300001_SM_1000_NS12placeholders2_1E,@object
	.size		_ZN34_INTERNAL_d68635f6_4_k_cu_a14bca9d6thrust24THRUST_300001_SM_1000_NS12placeholders2_1E,(_ZN34_INTERNAL_d68635f6_4_k_cu_a14bca9d4cuda3std3__45__cpo3endE - _ZN34_INTERNAL_d68635f6_4_k_cu_a14bca9d6thrust24THRUST_300001_SM_1000_NS12placeholders2_1E)
_ZN34_INTERNAL_d68635f6_4_k_cu_a14bca9d6thrust24THRUST_300001_SM_1000_NS12placeholders2_1E:
	.zero		1
	.type		_ZN34_INTERNAL_d68635f6_4_k_cu_a14bca9d4cuda3std3__45__cpo3endE,@object
	.size		_ZN34_INTERNAL_d68635f6_4_k_cu_a14bca9d4cuda3std3__45__cpo3endE,(_ZN34_INTERNAL_d68635f6_4_k_cu_a14bca9d4cuda3std6ranges3__45__cpo3endE - _ZN34_INTERNAL_d68635f6_4_k_cu_a14bca9d4cuda3std3__45__cpo3endE)
_ZN34_INTERNAL_d68635f6_4_k_cu_a14bca9d4cuda3std3__45__cpo3endE:
	.zero		1
	.type		_ZN34_INTERNAL_d68635f6_4_k_cu_a14bca9d4cuda3std6ranges3__45__cpo3endE,@object
	.size		_ZN34_INTERNAL_d68635f6_4_k_cu_a14bca9d4cuda3std6ranges3__45__cpo3endE,(_ZN34_INTERNAL_d68635f6_4_k_cu_a14bca9d6thrust24THRUST_300001_SM_1000_NS12placeholders2_5E - _ZN34_INTERNAL_d68635f6_4_k_cu_a14bca9d4cuda3std6ranges3__45__cpo3endE)
_ZN34_INTERNAL_d68635f6_4_k_cu_a14bca9d4cuda3std6ranges3__45__cpo3endE:
	.zero		1
	.type		_ZN34_INTERNAL_d68635f6_4_k_cu_a14bca9d6thrust24THRUST_300001_SM_1000_NS12placeholders2_5E,@object
	.size		_ZN34_INTERNAL_d68635f6_4_k_cu_a14bca9d6thrust24THRUST_300001_SM_1000_NS12placeholders2_5E,(_ZN34_INTERNAL_d68635f6_4_k_cu_a14bca9d4cuda3std3__45__cpo4rendE - _ZN34_INTERNAL_d68635f6_4_k_cu_a14bca9d6thrust24THRUST_300001_SM_1000_NS12placeholders2_5E)
_ZN34_INTERNAL_d68635f6_4_k_cu_a14bca9d6thrust24THRUST_300001_SM_1000_NS12placeholders2_5E:
	.zero		1
	.type		_ZN34_INTERNAL_d68635f6_4_k_cu_a14bca9d4cuda3std3__45__cpo4rendE,@object
	.size		_ZN34_INTERNAL_d68635f6_4_k_cu_a14bca9d4cuda3std3__45__cpo4rendE,(_ZN34_INTERNAL_d68635f6_4_k_cu_a14bca9d4cuda3std6ranges3__45__cpo9iter_swapE - _ZN34_INTERNAL_d68635f6_4_k_cu_a14bca9d4cuda3std3__45__cpo4rendE)
_ZN34_INTERNAL_d68635f6_4_k_cu_a14bca9d4cuda3std3__45__cpo4rendE:
	.zero		1
	.type		_ZN34_INTERNAL_d68635f6_4_k_cu_a14bca9d4cuda3std6ranges3__45__cpo9iter_swapE,@object
	.size		_ZN34_INTERNAL_d68635f6_4_k_cu_a14bca9d4cuda3std6ranges3__45__cpo9iter_swapE,(_ZN34_INTERNAL_d68635f6_4_k_cu_a14bca9d4cuda3std3__48unexpectE - _ZN34_INTERNAL_d68635f6_4_k_cu_a14bca9d4cuda3std6ranges3__45__cpo9iter_swapE)
_ZN34_INTERNAL_d68635f6_4_k_cu_a14bca9d4cuda3std6ranges3__45__cpo9iter_swapE:
	.zero		1
	.type		_ZN34_INTERNAL_d68635f6_4_k_cu_a14bca9d4cuda3std3__48unexpectE,@object
	.size		_ZN34_INTERNAL_d68635f6_4_k_cu_a14bca9d4cuda3std3__48unexpectE,(_ZN34_INTERNAL_d68635f6_4_k_cu_a14bca9d6thrust24THRUST_300001_SM_1000_NS8cuda_cub3parE - _ZN34_INTERNAL_d68635f6_4_k_cu_a14bca9d4cuda3std3__48unexpectE)
_ZN34_INTERNAL_d68635f6_4_k_cu_a14bca9d4cuda3std3__48unexpectE:
	.zero		1
	.type		_ZN34_INTERNAL_d68635f6_4_k_cu_a14bca9d6thrust24THRUST_300001_SM_1000_NS8cuda_cub3parE,@object
	.size		_ZN34_INTERNAL_d68635f6_4_k_cu_a14bca9d6thrust24THRUST_300001_SM_1000_NS8cuda_cub3parE,(.L_29 - _ZN34_INTERNAL_d68635f6_4_k_cu_a14bca9d6thrust24THRUST_300001_SM_1000_NS8cuda_cub3parE)
_ZN34_INTERNAL_d68635f6_4_k_cu_a14bca9d6thrust24THRUST_300001_SM_1000_NS8cuda_cub3parE:
	.zero		1
.L_29:


//--------------------- .nv.constant0._ZN3cub18CUB_300001_SM_10006detail11EmptyKernelIvEEvv --------------------------
	.section	.nv.constant0._ZN3cub18CUB_300001_SM_10006detail11EmptyKernelIvEEvv,"a",@progbits
	.sectionflags	@""
	.align	4
.nv.constant0._ZN3cub18CUB_300001_SM_10006detail11EmptyKernelIvEEvv:
	.zero		896


//--------------------- .nv.constant0._Z4CopyPfS_i --------------------------
	.section	.nv.constant0._Z4CopyPfS_i,"a",@progbits
	.sectionflags	@""
	.align	4
.nv.constant0._Z4CopyPfS_i:
	.zero		916


//--------------------- SYMBOLS --------------------------

	.type		.nv.reservedSmem.offset0,@object
	.size		.nv.reservedSmem.offset0,0x4
